//
// Generated by NVIDIA NVVM Compiler
//
// Compiler Build ID: CL-36424714
// Cuda compilation tools, release 13.0, V13.0.88
// Based on NVVM 20.0.0
//

.version 9.0
.target sm_100
.address_size 64

	// .globl	_Z13ldsm_t_kernelIjEvPT_S1_
// _ZZ13ldsm_t_kernelIjEvPT_S1_E4data has been demoted

.visible .entry _Z13ldsm_t_kernelIjEvPT_S1_(
	.param .u64 .ptr .align 1 _Z13ldsm_t_kernelIjEvPT_S1__param_0,
	.param .u64 .ptr .align 1 _Z13ldsm_t_kernelIjEvPT_S1__param_1
)
{
	.reg .pred 	%p<2>;
	.reg .b32 	%r<8>;
	.reg .b64 	%rd<8>;
	// demoted variable
	.shared .align 4 .b8 _ZZ13ldsm_t_kernelIjEvPT_S1_E4data[512];
	ld.param.u64 	%rd1, [_Z13ldsm_t_kernelIjEvPT_S1__param_0];
	ld.param.u64 	%rd2, [_Z13ldsm_t_kernelIjEvPT_S1__param_1];
	mov.u32 	%r1, %tid.x;
	setp.gt.u32 	%p1, %r1, 31;
	@%p1 bra 	$L__BB0_2;
	cvta.to.global.u64 	%rd3, %rd2;
	cvta.to.global.u64 	%rd4, %rd1;
	mul.wide.u32 	%rd5, %r1, 4;
	add.s64 	%rd6, %rd3, %rd5;
	ld.global.u32 	%r4, [%rd6];
	shl.b32 	%r5, %r1, 2;
	mov.u32 	%r6, _ZZ13ldsm_t_kernelIjEvPT_S1_E4data;
	add.s32 	%r7, %r6, %r5;
	st.shared.u32 	[%r7], %r4;
	mad.lo.s32 	%r3, %r1, 12, %r7;
	// begin inline asm
	ldmatrix.sync.aligned.m8n8.x1.shared.b16 {%r2}, [%r3];

	// end inline asm
	add.s64 	%rd7, %rd4, %rd5;
	st.global.u32 	[%rd7], %r2;
$L__BB0_2:
	ret;

}


// ===== COMPILED SASS (sm_100) =====

	.target	sm_100

	.elftype	@"ET_EXEC"


//--------------------- .note.nv.tkinfo           --------------------------
	.section	.note.nv.tkinfo,"",@"SHT_NOTE"
	.sectionflags	@"SHF_NOTE_NV_TKINFO"
	.tkinfo
        /*0018*/ 	.word	0x00000002
        /*0030*/ 	.string	""
        /*0030*/ 	.string	"ptxas"
        /*0030*/ 	.string	"Cuda compilation tools, release 13.0, V13.0.88"
        /*0030*/ 	.string	"Build cuda_13.0.r13.0/compiler.36424714_0"
        /*0030*/ 	.string	"-arch sm_100 -m 64 "



//--------------------- .note.nv.cuinfo           --------------------------
	.section	.note.nv.cuinfo,"",@"SHT_NOTE"
	.sectionflags	@"SHF_NOTE_NV_CUINFO"
        /*0018*/ 	.short	0x0002
        /*001a*/ 	.short	0x0064
        /*001c*/ 	.short	0x0082
	.zero		2


//--------------------- .nv.info                  --------------------------
	.section	.nv.info,"",@"SHT_CUDA_INFO"
	.align	4


	//----- nvinfo : EIATTR_REGCOUNT
	.align		4
        /*0000*/ 	.byte	0x04, 0x2f
        /*0002*/ 	.short	(.L_1 - .L_0)
	.align		4
.L_0:
        /*0004*/ 	.word	index@(_Z13ldsm_t_kernelIjEvPT_S1_)
        /*0008*/ 	.word	0x0000000e


	//----- nvinfo : EIATTR_FRAME_SIZE
	.align		4
.L_1:
        /*000c*/ 	.byte	0x04, 0x11
        /*000e*/ 	.short	(.L_3 - .L_2)
	.align		4
.L_2:
        /*0010*/ 	.word	index@(_Z13ldsm_t_kernelIjEvPT_S1_)
        /*0014*/ 	.word	0x00000000


	//----- nvinfo : EIATTR_MIN_STACK_SIZE
	.align		4
.L_3:
        /*0018*/ 	.byte	0x04, 0x12
        /*001a*/ 	.short	(.L_5 - .L_4)
	.align		4
.L_4:
        /*001c*/ 	.word	index@(_Z13ldsm_t_kernelIjEvPT_S1_)
        /*0020*/ 	.word	0x00000000
.L_5:


//--------------------- .nv.compat                --------------------------
	.section	.nv.compat,"",@"SHT_CUDA_COMPAT_INFO"
	.align	4
        /*0000*/ 	.byte	0x02, 0x09, 0x00, 0x00, 0x02, 0x02, 0x01, 0x00, 0x02, 0x05, 0x05, 0x00, 0x03, 0x07, 0x01, 0x01
        /*0010*/ 	.byte	0x02, 0x03, 0x00, 0x00, 0x02, 0x06, 0x01, 0x00, 0x04, 0x0b, 0x08, 0x00, 0x09, 0x00, 0x00, 0x00
        /*0020*/ 	.byte	0x00, 0x00, 0x00, 0x00


//--------------------- .nv.info._Z13ldsm_t_kernelIjEvPT_S1_ --------------------------
	.section	.nv.info._Z13ldsm_t_kernelIjEvPT_S1_,"",@"SHT_CUDA_INFO"
	.sectionflags	@""
	.align	4


	//----- nvinfo : EIATTR_CUDA_API_VERSION
	.align		4
        /*0000*/ 	.byte	0x04, 0x37
        /*0002*/ 	.short	(.L_7 - .L_6)
.L_6:
        /*0004*/ 	.word	0x00000082


	//----- nvinfo : EIATTR_KPARAM_INFO
	.align		4
.L_7:
        /*0008*/ 	.byte	0x04, 0x17
        /*000a*/ 	.short	(.L_9 - .L_8)
.L_8:
        /*000c*/ 	.word	0x00000000
        /*0010*/ 	.short	0x0001
        /*0012*/ 	.short	0x0008
        /*0014*/ 	.byte	0x00, 0xf5, 0x21, 0x00


	//----- nvinfo : EIATTR_KPARAM_INFO
	.align		4
.L_9:
        /*0018*/ 	.byte	0x04, 0x17
        /*001a*/ 	.short	(.L_11 - .L_10)
.L_10:
        /*001c*/ 	.word	0x00000000
        /*0020*/ 	.short	0x0000
        /*0022*/ 	.short	0x0000
        /*0024*/ 	.byte	0x00, 0xf5, 0x21, 0x00


	//----- nvinfo : EIATTR_SPARSE_MMA_MASK
	.align		4
.L_11:
        /*0028*/ 	.byte	0x03, 0x50
        /*002a*/ 	.short	0x0000


	//----- nvinfo : EIATTR_MAXREG_COUNT
	.align		4
        /*002c*/ 	.byte	0x03, 0x1b
        /*002e*/ 	.short	0x00ff


	//----- nvinfo : EIATTR_MERCURY_ISA_VERSION
	.align		4
        /*0030*/ 	.byte	0x03, 0x5f
        /*0032*/ 	.short	0x0101


	//----- nvinfo : EIATTR_VRC_CTA_INIT_COUNT
	.align		4
        /*0034*/ 	.byte	0x02, 0x4a
	.zero		1
	.zero		1


	//----- nvinfo : EIATTR_EXIT_INSTR_OFFSETS
	.align		4
        /*0038*/ 	.byte	0x04, 0x1c
        /*003a*/ 	.short	(.L_13 - .L_12)


	//   ....[0]....
.L_12:
        /*003c*/ 	.word	0x00000030


	//   ....[1]....
        /*0040*/ 	.word	0x00000120


	//----- nvinfo : EIATTR_CBANK_PARAM_SIZE
	.align		4
.L_13:
        /*0044*/ 	.byte	0x03, 0x19
        /*0046*/ 	.short	0x0010


	//----- nvinfo : EIATTR_PARAM_CBANK
	.align		4
        /*0048*/ 	.byte	0x04, 0x0a
        /*004a*/ 	.short	(.L_15 - .L_14)
	.align		4
.L_14:
        /*004c*/ 	.word	index@(.nv.constant0._Z13ldsm_t_kernelIjEvPT_S1_)
        /*0050*/ 	.short	0x0380
        /*0052*/ 	.short	0x0010


	//----- nvinfo : EIATTR_SW_WAR
	.align		4
.L_15:
        /*0054*/ 	.byte	0x04, 0x36
        /*0056*/ 	.short	(.L_17 - .L_16)
.L_16:
        /*0058*/ 	.word	0x00000008
.L_17:


//--------------------- .nv.callgraph             --------------------------
	.section	.nv.callgraph,"",@"SHT_CUDA_CALLGRAPH"
	.align	4
	.sectionentsize	8
	.align		4
        /*0000*/ 	.word	0x00000000
	.align		4
        /*0004*/ 	.word	0xffffffff
	.align		4
        /*0008*/ 	.word	0x00000000
	.align		4
        /*000c*/ 	.word	0xfffffffe
	.align		4
        /*0010*/ 	.word	0x00000000
	.align		4
        /*0014*/ 	.word	0xfffffffd
	.align		4
        /*0018*/ 	.word	0x00000000
	.align		4
        /*001c*/ 	.word	0xfffffffc


//--------------------- .text._Z13ldsm_t_kernelIjEvPT_S1_ --------------------------
	.section	.text._Z13ldsm_t_kernelIjEvPT_S1_,"ax",@progbits
	.align	128
        .global         _Z13ldsm_t_kernelIjEvPT_S1_
        .type           _Z13ldsm_t_kernelIjEvPT_S1_,@function
        .size           _Z13ldsm_t_kernelIjEvPT_S1_,(.L_x_1 - _Z13ldsm_t_kernelIjEvPT_S1_)
        .other          _Z13ldsm_t_kernelIjEvPT_S1_,@"STO_CUDA_ENTRY STV_DEFAULT"
_Z13ldsm_t_kernelIjEvPT_S1_:
.text._Z13ldsm_t_kernelIjEvPT_S1_:
[----:B------:R-:W-:Y:S01]  /*0000*/  LDC R1, c[0x0][0x37c] ;  /* 0x0000df00ff017b82 */ /* 0x000fe20000000800 */
[----:B------:R-:W0:Y:S02]  /*0010*/  S2R R11, SR_TID.X ;  /* 0x00000000000b7919 */ /* 0x000e240000002100 */
[----:B0-----:R-:W-:-:S13]  /*0020*/  ISETP.GT.U32.AND P0, PT, R11, 0x1f, PT ;  /* 0x0000001f0b00780c */ /* 0x001fda0003f04070 */
[----:B------:R-:W-:Y:S05]  /*0030*/  @P0 EXIT ;  /* 0x000000000000094d */ /* 0x000fea0003800000 */
[----:B------:R-:W0:Y:S01]  /*0040*/  LDC.64 R2, c[0x0][0x388] ;  /* 0x0000e200ff027b82 */ /* 0x000e220000000a00 */
[----:B------:R-:W1:Y:S07]  /*0050*/  LDCU.64 UR6, c[0x0][0x358] ;  /* 0x00006b00ff0677ac */ /* 0x000e6e0008000a00 */
[----:B------:R-:W2:Y:S01]  /*0060*/  S2UR UR5, SR_CgaCtaId ;  /* 0x00000000000579c3 */ /* 0x000ea20000008800 */
[----:B------:R-:W-:-:S07]  /*0070*/  UMOV UR4, 0x400 ;  /* 0x0000040000047882 */ /* 0x000fce0000000000 */
[----:B------:R-:W3:Y:S01]  /*0080*/  LDC.64 R4, c[0x0][0x380] ;  /* 0x0000e000ff047b82 */ /* 0x000ee20000000a00 */
[----:B0-----:R-:W-:-:S06]  /*0090*/  IMAD.WIDE.U32 R2, R11, 0x4, R2 ;  /* 0x000000040b027825 */ /* 0x001fcc00078e0002 */
[----:B-1----:R-:W4:Y:S01]  /*00a0*/  LDG.E R2, desc[UR6][R2.64] ;  /* 0x0000000602027981 */ /* 0x002f22000c1e1900 */
[----:B--2---:R-:W-:-:S06]  /*00b0*/  ULEA UR4, UR5, UR4, 0x18 ;  /* 0x0000000405047291 */ /* 0x004fcc000f8ec0ff */
[C---:B------:R-:W-:Y:S01]  /*00c0*/  LEA R7, R11.reuse, UR4, 0x2 ;  /* 0x000000040b077c11 */ /* 0x040fe2000f8e10ff */
[----:B---3--:R-:W-:-:S04]  /*00d0*/  IMAD.WIDE.U32 R4, R11, 0x4, R4 ;  /* 0x000000040b047825 */ /* 0x008fc800078e0004 */
[----:B------:R-:W-:Y:S01]  /*00e0*/  IMAD R0, R11, 0xc, R7 ;  /* 0x0000000c0b007824 */ /* 0x000fe200078e0207 */
[----:B----4-:R-:W-:Y:S04]  /*00f0*/  STS [R7], R2 ;  /* 0x0000000207007388 */ /* 0x010fe80000000800 */
[----:B------:R-:W0:Y:S04]  /*0100*/  LDSM.16.M88 R9, [R0] ;  /* 0x000000000009783b */ /* 0x000e280000000000 */
[----:B0-----:R-:W-:Y:S01]  /*0110*/  STG.E desc[UR6][R4.64], R9 ;  /* 0x0000000904007986 */ /* 0x001fe2000c101906 */
[----:B------:R-:W-:Y:S05]  /*0120*/  EXIT ;  /* 0x000000000000794d */ /* 0x000fea0003800000 */
.L_x_0:
[----:B------:R-:W-:-:S00]  /*0130*/  BRA `(.L_x_0) ;  /* 0xfffffffc00fc7947 */ /* 0x000fc0000383ffff */
[----:B------:R-:W-:-:S00]  /*0140*/  NOP ;  /* 0x0000000000007918 */ /* 0x000fc00000000000 */
        /* <DEDUP_REMOVED lines=11> */
.L_x_1:


//--------------------- .nv.shared._Z13ldsm_t_kernelIjEvPT_S1_ --------------------------
	.section	.nv.shared._Z13ldsm_t_kernelIjEvPT_S1_,"aw",@nobits
	.sectionflags	@""
	.align	4
.nv.shared._Z13ldsm_t_kernelIjEvPT_S1_:
	.zero		1536


//--------------------- .nv.shared.reserved.0     --------------------------
	.section	.nv.shared.reserved.0,"aw",@nobits
	.weak		__nv_reservedSMEM_offset_0_alias
	.size		__nv_reservedSMEM_offset_0_alias, 0, 64
	.other		__nv_reservedSMEM_offset_0_alias,@"STO_CUDA_RESERVED_SHARED STV_DEFAULT"
__nv_reservedSMEM_offset_0_alias:
	.zero		0
	.zero		64


//--------------------- .nv.constant0._Z13ldsm_t_kernelIjEvPT_S1_ --------------------------
	.section	.nv.constant0._Z13ldsm_t_kernelIjEvPT_S1_,"a",@progbits
	.sectionflags	@""
	.align	4
.nv.constant0._Z13ldsm_t_kernelIjEvPT_S1_:
	.zero		912


//--------------------- SYMBOLS --------------------------

	.type		.nv.reservedSmem.offset0,@object
	.size		.nv.reservedSmem.offset0,0x4
	.type		.nv.reservedSmem.cap,@object
	.size		.nv.reservedSmem.cap,0x4
